	.headerflags	@"EF_CUDA_TEXMODE_UNIFIED EF_CUDA_64BIT_ADDRESS EF_CUDA_ACCELERATORS EF_CUDA_SM90 EF_CUDA_VIRTUAL_SM(EF_CUDA_SM90)"
	.elftype	@"ET_EXEC"


//--------------------- .nv.info                  --------------------------
	.section	.nv.info,"",@"SHT_CUDA_INFO"
	.align	4


	//----- nvinfo : EIATTR_REGCOUNT
	.align		4
        /*0000*/ 	.byte	0x04, 0x2f
        /*0002*/ 	.short	(.L_1 - .L_0)
	.align		4
.L_0:
        /*0004*/ 	.word	index@(triton_poi_fused_mean_1)
        /*0008*/ 	.word	0x00000013


	//----- nvinfo : EIATTR_MIN_STACK_SIZE
	.align		4
.L_1:
        /*000c*/ 	.byte	0x04, 0x12
        /*000e*/ 	.short	(.L_3 - .L_2)
	.align		4
.L_2:
        /*0010*/ 	.word	index@(triton_poi_fused_mean_1)
        /*0014*/ 	.word	0x00000000


	//----- nvinfo : EIATTR_FRAME_SIZE
	.align		4
.L_3:
        /*0018*/ 	.byte	0x04, 0x11
        /*001a*/ 	.short	(.L_5 - .L_4)
	.align		4
.L_4:
        /*001c*/ 	.word	index@(triton_poi_fused_mean_1)
        /*0020*/ 	.word	0x00000000


	//----- nvinfo : EIATTR_MIN_STACK_SIZE
	.align		4
.L_5:
        /*0024*/ 	.byte	0x04, 0x12
        /*0026*/ 	.short	(.L_7 - .L_6)
	.align		4
.L_6:
        /*0028*/ 	.word	index@(triton_poi_fused_mean_1)
        /*002c*/ 	.word	0x00000000
.L_7:


//--------------------- .nv.info.triton_poi_fused_mean_1 --------------------------
	.section	.nv.info.triton_poi_fused_mean_1,"",@"SHT_CUDA_INFO"
	.sectionflags	@""
	.align	4


	//----- nvinfo : EIATTR_CUDA_API_VERSION
	.align		4
        /*0000*/ 	.byte	0x04, 0x37
        /*0002*/ 	.short	(.L_9 - .L_8)
.L_8:
        /*0004*/ 	.word	0x0000007c


	//----- nvinfo : EIATTR_KPARAM_INFO
	.align		4
.L_9:
        /*0008*/ 	.byte	0x04, 0x17
        /*000a*/ 	.short	(.L_11 - .L_10)
.L_10:
        /*000c*/ 	.word	0x00000000
        /*0010*/ 	.short	0x0002
        /*0012*/ 	.short	0x0010
        /*0014*/ 	.byte	0x00, 0xf0, 0x11, 0x00


	//----- nvinfo : EIATTR_KPARAM_INFO
	.align		4
.L_11:
        /*0018*/ 	.byte	0x04, 0x17
        /*001a*/ 	.short	(.L_13 - .L_12)
.L_12:
        /*001c*/ 	.word	0x00000000
        /*0020*/ 	.short	0x0001
        /*0022*/ 	.short	0x0008
        /*0024*/ 	.byte	0x00, 0xf4, 0x21, 0x00


	//----- nvinfo : EIATTR_KPARAM_INFO
	.align		4
.L_13:
        /*0028*/ 	.byte	0x04, 0x17
        /*002a*/ 	.short	(.L_15 - .L_14)
.L_14:
        /*002c*/ 	.word	0x00000000
        /*0030*/ 	.short	0x0000
        /*0032*/ 	.short	0x0000
        /*0034*/ 	.byte	0x00, 0xf4, 0x21, 0x00


	//----- nvinfo : EIATTR_SPARSE_MMA_MASK
	.align		4
.L_15:
        /*0038*/ 	.byte	0x03, 0x50
        /*003a*/ 	.short	0x0000


	//----- nvinfo : EIATTR_MAXREG_COUNT
	.align		4
        /*003c*/ 	.byte	0x03, 0x1b
        /*003e*/ 	.short	0x00ff


	//----- nvinfo : EIATTR_EXIT_INSTR_OFFSETS
	.align		4
        /*0040*/ 	.byte	0x04, 0x1c
        /*0042*/ 	.short	(.L_17 - .L_16)


	//   ....[0]....
.L_16:
        /*0044*/ 	.word	0x000001d0


	//   ....[1]....
        /*0048*/ 	.word	0x00000200


	//----- nvinfo : EIATTR_REQNTID
	.align		4
.L_17:
        /*004c*/ 	.byte	0x04, 0x10
        /*004e*/ 	.short	(.L_19 - .L_18)
.L_18:
        /*0050*/ 	.word	0x00000020
        /*0054*/ 	.word	0x00000001
        /*0058*/ 	.word	0x00000001


	//----- nvinfo : EIATTR_CBANK_PARAM_SIZE
	.align		4
.L_19:
        /*005c*/ 	.byte	0x03, 0x19
        /*005e*/ 	.short	0x0014


	//----- nvinfo : EIATTR_PARAM_CBANK
	.align		4
        /*0060*/ 	.byte	0x04, 0x0a
        /*0062*/ 	.short	(.L_21 - .L_20)
	.align		4
.L_20:
        /*0064*/ 	.word	index@(.nv.constant0.triton_poi_fused_mean_1)
        /*0068*/ 	.short	0x0210
        /*006a*/ 	.short	0x0014


	//----- nvinfo : EIATTR_SW_WAR
	.align		4
.L_21:
        /*006c*/ 	.byte	0x04, 0x36
        /*006e*/ 	.short	(.L_23 - .L_22)
.L_22:
        /*0070*/ 	.word	0x00000008
.L_23:


//--------------------- .nv.callgraph             --------------------------
	.section	.nv.callgraph,"",@"SHT_CUDA_CALLGRAPH"
	.align	4
	.sectionentsize	8
	.align		4
        /*0000*/ 	.word	0x00000000
	.align		4
        /*0004*/ 	.word	0xffffffff
	.align		4
        /*0008*/ 	.word	0x00000000
	.align		4
        /*000c*/ 	.word	0xfffffffe
	.align		4
        /*0010*/ 	.word	0x00000000
	.align		4
        /*0014*/ 	.word	0xfffffffd
	.align		4
        /*0018*/ 	.word	0x00000000
	.align		4
        /*001c*/ 	.word	0xfffffffc


//--------------------- .text.triton_poi_fused_mean_1 --------------------------
	.section	.text.triton_poi_fused_mean_1,"ax",@progbits
	.align	128
        .global         triton_poi_fused_mean_1
        .type           triton_poi_fused_mean_1,@function
        .size           triton_poi_fused_mean_1,(.L_x_1 - triton_poi_fused_mean_1)
        .other          triton_poi_fused_mean_1,@"STO_CUDA_ENTRY STV_DEFAULT"
triton_poi_fused_mean_1:
.text.triton_poi_fused_mean_1:
[----:B------:R-:W0:Y:S02]  /*0000*/  LDC R1, c[0x0][0x28] ;  /* 0x00000a00ff017b82 */ /* 0x000e240000000800 */
[----:B------:R-:W1:Y:S01]  /*0010*/  S2R R16, SR_TID.X ;  /* 0x0000000000107919 */ /* 0x000e620000002100 */
[----:B------:R-:W2:Y:S01]  /*0020*/  LDC.64 R8, c[0x0][0x210] ;  /* 0x00008400ff087b82 */ /* 0x000ea20000000a00 */
[----:B------:R-:W-:Y:S01]  /*0030*/  CS2R R14, SRZ ;  /* 0x00000000000e7805 */ /* 0x000fe2000001ff00 */
[----:B------:R-:W-:Y:S01]  /*0040*/  ULDC.64 UR4, c[0x0][0x208] ;  /* 0x0000820000047ab9 */ /* 0x000fe20000000a00 */
[----:B------:R-:W3:Y:S01]  /*0050*/  S2R R13, SR_CTAID.X ;  /* 0x00000000000d7919 */ /* 0x000ee20000002500 */
[----:B------:R-:W-:Y:S02]  /*0060*/  MOV R12, RZ ;  /* 0x000000ff000c7202 */ /* 0x000fe40000000f00 */
[----:B-1----:R-:W-:-:S04]  /*0070*/  LOP3.LUT R0, R16, 0x3, RZ, 0xc0, !PT ;  /* 0x0000000310007812 */ /* 0x002fc800078ec0ff */
[----:B---3--:R-:W-:Y:S01]  /*0080*/  LEA R13, R13, R0, 0x2 ;  /* 0x000000000d0d7211 */ /* 0x008fe200078e10ff */
[----:B------:R-:W-:-:S03]  /*0090*/  HFMA2.MMA R0, -RZ, RZ, 0, 0 ;  /* 0x00000000ff007435 */ /* 0x000fc600000001ff */
[C---:B------:R-:W-:Y:S01]  /*00a0*/  ISETP.GE.AND P0, PT, R13.reuse, 0x4, PT ;  /* 0x000000040d00780c */ /* 0x040fe20003f06270 */
[----:B--2---:R-:W-:Y:S01]  /*00b0*/  IMAD.WIDE R2, R13, 0x4, R8 ;  /* 0x000000040d027825 */ /* 0x004fe200078e0208 */
[----:B------:R-:W-:Y:S02]  /*00c0*/  IADD3 R5, R13, 0x4, RZ ;  /* 0x000000040d057810 */ /* 0x000fe40007ffe0ff */
[----:B------:R-:W-:-:S03]  /*00d0*/  IADD3 R7, R13, 0x8, RZ ;  /* 0x000000080d077810 */ /* 0x000fc60007ffe0ff */
[----:B------:R-:W-:Y:S01]  /*00e0*/  IMAD.WIDE R4, R5, 0x4, R8 ;  /* 0x0000000405047825 */ /* 0x000fe200078e0208 */
[----:B------:R-:W-:-:S03]  /*00f0*/  IADD3 R11, R13, 0xc, RZ ;  /* 0x0000000c0d0b7810 */ /* 0x000fc60007ffe0ff */
[--C-:B------:R-:W-:Y:S02]  /*0100*/  IMAD.WIDE R6, R7, 0x4, R8.reuse ;  /* 0x0000000407067825 */ /* 0x100fe400078e0208 */
[----:B------:R1:W2:Y:S04]  /*0110*/  @!P0 LDG.E R0, desc[UR4][R2.64] ;  /* 0x0000000402008981 */ /* 0x0002a8000c1e1900 */
[----:B------:R-:W2:Y:S01]  /*0120*/  @!P0 LDG.E R15, desc[UR4][R4.64] ;  /* 0x00000004040f8981 */ /* 0x000ea2000c1e1900 */
[----:B------:R-:W-:Y:S02]  /*0130*/  IMAD.WIDE R8, R11, 0x4, R8 ;  /* 0x000000040b087825 */ /* 0x000fe400078e0208 */
[----:B------:R-:W1:Y:S01]  /*0140*/  LDC.64 R10, c[0x0][0x218] ;  /* 0x00008600ff0a7b82 */ /* 0x000e620000000a00 */
[----:B------:R-:W3:Y:S04]  /*0150*/  @!P0 LDG.E R12, desc[UR4][R6.64] ;  /* 0x00000004060c8981 */ /* 0x000ee8000c1e1900 */
[----:B------:R-:W4:Y:S01]  /*0160*/  @!P0 LDG.E R14, desc[UR4][R8.64] ;  /* 0x00000004080e8981 */ /* 0x000f22000c1e1900 */
[----:B------:R-:W-:-:S04]  /*0170*/  LOP3.LUT P0, RZ, R16, 0x1c, RZ, 0xc0, !PT ;  /* 0x0000001c10ff7812 */ /* 0x000fc8000780c0ff */
[C---:B------:R-:W-:Y:S01]  /*0180*/  ISETP.LT.AND P0, PT, R13.reuse, 0x4, !P0 ;  /* 0x000000040d00780c */ /* 0x040fe20004701270 */
[----:B-1----:R-:W-:-:S04]  /*0190*/  IMAD.WIDE R2, R13, 0x4, R10 ;  /* 0x000000040d027825 */ /* 0x002fc800078e020a */
[----:B--2---:R-:W-:-:S04]  /*01a0*/  FADD R15, R15, R0 ;  /* 0x000000000f0f7221 */ /* 0x004fc80000000000 */
[----:B---3--:R-:W-:-:S04]  /*01b0*/  FADD R15, R15, R12 ;  /* 0x0000000c0f0f7221 */ /* 0x008fc80000000000 */
[----:B----4-:R-:W-:Y:S01]  /*01c0*/  FADD R14, R15, R14 ;  /* 0x0000000e0f0e7221 */ /* 0x010fe20000000000 */
[----:B------:R-:W-:Y:S06]  /*01d0*/  @!P0 EXIT ;  /* 0x000000000000894d */ /* 0x000fec0003800000 */
[----:B------:R-:W-:-:S05]  /*01e0*/  FMUL R5, R14, 0.25 ;  /* 0x3e8000000e057820 */ /* 0x000fca0000400000 */
[----:B------:R-:W-:Y:S01]  /*01f0*/  STG.E desc[UR4][R2.64], R5 ;  /* 0x0000000502007986 */ /* 0x000fe2000c101904 */
[----:B------:R-:W-:Y:S05]  /*0200*/  EXIT ;  /* 0x000000000000794d */ /* 0x000fea0003800000 */
.L_x_0:
[----:B------:R-:W-:-:S00]  /*0210*/  BRA `(.L_x_0) ;  /* 0xfffffffc00fc7947 */ /* 0x000fc0000383ffff */
[----:B------:R-:W-:-:S00]  /*0220*/  NOP ;  /* 0x0000000000007918 */ /* 0x000fc00000000000 */
        /* <DEDUP_REMOVED lines=13> */
.L_x_1:


//--------------------- .nv.constant0.triton_poi_fused_mean_1 --------------------------
	.section	.nv.constant0.triton_poi_fused_mean_1,"a",@progbits
	.sectionflags	@""
	.align	4
.nv.constant0.triton_poi_fused_mean_1:
	.zero		548
